//
// Generated by NVIDIA NVVM Compiler
//
// Compiler Build ID: CL-36424714
// Cuda compilation tools, release 13.0, V13.0.88
// Based on NVVM 20.0.0
//

.version 9.0
.target sm_100
.address_size 64

	// .globl	_Z9histogramPiiiS_
.extern .shared .align 16 .b8 sum[];

.visible .entry _Z9histogramPiiiS_(
	.param .u64 .ptr .align 1 _Z9histogramPiiiS__param_0,
	.param .u32 _Z9histogramPiiiS__param_1,
	.param .u32 _Z9histogramPiiiS__param_2,
	.param .u64 .ptr .align 1 _Z9histogramPiiiS__param_3
)
{
	.reg .pred 	%p<7>;
	.reg .b32 	%r<57>;
	.reg .b64 	%rd<23>;

	ld.param.u64 	%rd3, [_Z9histogramPiiiS__param_0];
	ld.param.u32 	%r12, [_Z9histogramPiiiS__param_1];
	ld.param.u32 	%r13, [_Z9histogramPiiiS__param_2];
	ld.param.u64 	%rd4, [_Z9histogramPiiiS__param_3];
	cvta.to.global.u64 	%rd1, %rd4;
	cvta.to.global.u64 	%rd2, %rd3;
	mov.u32 	%r14, %ctaid.x;
	mov.u32 	%r15, %ntid.x;
	mov.u32 	%r16, %tid.x;
	mad.lo.s32 	%r55, %r14, %r15, %r16;
	mov.u32 	%r17, %nctaid.x;
	mul.lo.s32 	%r2, %r15, %r17;
	setp.ge.s32 	%p1, %r55, %r12;
	@%p1 bra 	$L__BB0_7;
	add.s32 	%r18, %r55, %r2;
	max.s32 	%r19, %r12, %r18;
	setp.lt.s32 	%p2, %r18, %r12;
	selp.u32 	%r20, 1, 0, %p2;
	add.s32 	%r21, %r18, %r20;
	sub.s32 	%r22, %r19, %r21;
	div.u32 	%r23, %r22, %r2;
	add.s32 	%r3, %r23, %r20;
	and.b32  	%r24, %r3, 3;
	setp.eq.s32 	%p3, %r24, 3;
	@%p3 bra 	$L__BB0_4;
	add.s32 	%r25, %r3, 1;
	and.b32  	%r26, %r25, 3;
	neg.s32 	%r53, %r26;
$L__BB0_3:
	.pragma "nounroll";
	mul.wide.s32 	%rd5, %r55, 4;
	add.s64 	%rd6, %rd2, %rd5;
	ld.global.u32 	%r28, [%rd6];
	mov.b32 	%r29, 0;
	// begin inline asm
	bfe.u32 %r27, %r28, %r29, %r13;
	// end inline asm
	mul.wide.s32 	%rd7, %r27, 4;
	add.s64 	%rd8, %rd1, %rd7;
	atom.global.add.u32 	%r31, [%rd8], 1;
	add.s32 	%r55, %r55, %r2;
	add.s32 	%r53, %r53, 1;
	setp.ne.s32 	%p4, %r53, 0;
	@%p4 bra 	$L__BB0_3;
$L__BB0_4:
	setp.lt.u32 	%p5, %r3, 3;
	@%p5 bra 	$L__BB0_7;
	mul.wide.s32 	%rd13, %r2, 4;
	shl.b32 	%r52, %r2, 2;
$L__BB0_6:
	mul.wide.s32 	%rd9, %r55, 4;
	add.s64 	%rd10, %rd2, %rd9;
	ld.global.u32 	%r33, [%rd10];
	mov.b32 	%r46, 0;
	// begin inline asm
	bfe.u32 %r32, %r33, %r46, %r13;
	// end inline asm
	mul.wide.s32 	%rd11, %r32, 4;
	add.s64 	%rd12, %rd1, %rd11;
	atom.global.add.u32 	%r48, [%rd12], 1;
	add.s64 	%rd14, %rd10, %rd13;
	ld.global.u32 	%r37, [%rd14];
	// begin inline asm
	bfe.u32 %r36, %r37, %r46, %r13;
	// end inline asm
	mul.wide.s32 	%rd15, %r36, 4;
	add.s64 	%rd16, %rd1, %rd15;
	atom.global.add.u32 	%r49, [%rd16], 1;
	add.s64 	%rd17, %rd14, %rd13;
	ld.global.u32 	%r41, [%rd17];
	// begin inline asm
	bfe.u32 %r40, %r41, %r46, %r13;
	// end inline asm
	mul.wide.s32 	%rd18, %r40, 4;
	add.s64 	%rd19, %rd1, %rd18;
	atom.global.add.u32 	%r50, [%rd19], 1;
	add.s64 	%rd20, %rd17, %rd13;
	ld.global.u32 	%r45, [%rd20];
	// begin inline asm
	bfe.u32 %r44, %r45, %r46, %r13;
	// end inline asm
	mul.wide.s32 	%rd21, %r44, 4;
	add.s64 	%rd22, %rd1, %rd21;
	atom.global.add.u32 	%r51, [%rd22], 1;
	add.s32 	%r55, %r52, %r55;
	setp.lt.s32 	%p6, %r55, %r12;
	@%p6 bra 	$L__BB0_6;
$L__BB0_7:
	ret;

}
	// .globl	_Z10prefixScanPiiS_
.visible .entry _Z10prefixScanPiiS_(
	.param .u64 .ptr .align 1 _Z10prefixScanPiiS__param_0,
	.param .u32 _Z10prefixScanPiiS__param_1,
	.param .u64 .ptr .align 1 _Z10prefixScanPiiS__param_2
)
{
	.reg .pred 	%p<6>;
	.reg .b32 	%r<21>;
	.reg .b64 	%rd<9>;

	ld.param.u64 	%rd1, [_Z10prefixScanPiiS__param_0];
	ld.param.u32 	%r6, [_Z10prefixScanPiiS__param_1];
	ld.param.u64 	%rd2, [_Z10prefixScanPiiS__param_2];
	mov.u32 	%r1, %tid.x;
	setp.ge.s32 	%p1, %r1, %r6;
	@%p1 bra 	$L__BB1_10;
	setp.ne.s32 	%p2, %r1, 0;
	shl.b32 	%r7, %r1, 2;
	mov.u32 	%r8, sum;
	add.s32 	%r2, %r8, %r7;
	@%p2 bra 	$L__BB1_3;
	mov.b32 	%r11, 0;
	st.shared.u32 	[sum], %r11;
	bra.uni 	$L__BB1_4;
$L__BB1_3:
	add.s32 	%r9, %r1, -1;
	cvta.to.global.u64 	%rd3, %rd1;
	mul.wide.u32 	%rd4, %r9, 4;
	add.s64 	%rd5, %rd3, %rd4;
	ld.global.u32 	%r10, [%rd5];
	st.shared.u32 	[%r2], %r10;
$L__BB1_4:
	bar.sync 	0;
	setp.lt.u32 	%p3, %r6, 2;
	@%p3 bra 	$L__BB1_9;
	mov.b32 	%r20, 1;
$L__BB1_6:
	sub.s32 	%r4, %r1, %r20;
	setp.lt.s32 	%p4, %r4, 1;
	@%p4 bra 	$L__BB1_8;
	shl.b32 	%r13, %r4, 2;
	add.s32 	%r15, %r8, %r13;
	ld.shared.u32 	%r16, [%r15];
	ld.shared.u32 	%r17, [%r2];
	add.s32 	%r18, %r17, %r16;
	st.shared.u32 	[%r2], %r18;
$L__BB1_8:
	bar.sync 	0;
	shl.b32 	%r20, %r20, 1;
	setp.lt.s32 	%p5, %r20, %r6;
	@%p5 bra 	$L__BB1_6;
$L__BB1_9:
	ld.shared.u32 	%r19, [%r2];
	cvta.to.global.u64 	%rd6, %rd2;
	mul.wide.u32 	%rd7, %r1, 4;
	add.s64 	%rd8, %rd6, %rd7;
	st.global.u32 	[%rd8], %r19;
$L__BB1_10:
	ret;

}
	// .globl	_Z7ReorderPiiiS_S_
.visible .entry _Z7ReorderPiiiS_S_(
	.param .u64 .ptr .align 1 _Z7ReorderPiiiS_S__param_0,
	.param .u32 _Z7ReorderPiiiS_S__param_1,
	.param .u32 _Z7ReorderPiiiS_S__param_2,
	.param .u64 .ptr .align 1 _Z7ReorderPiiiS_S__param_3,
	.param .u64 .ptr .align 1 _Z7ReorderPiiiS_S__param_4
)
{
	.reg .pred 	%p<3>;
	.reg .b32 	%r<18>;
	.reg .b64 	%rd<14>;

	ld.param.u64 	%rd4, [_Z7ReorderPiiiS_S__param_0];
	ld.param.u32 	%r6, [_Z7ReorderPiiiS_S__param_1];
	ld.param.u32 	%r7, [_Z7ReorderPiiiS_S__param_2];
	ld.param.u64 	%rd5, [_Z7ReorderPiiiS_S__param_3];
	ld.param.u64 	%rd6, [_Z7ReorderPiiiS_S__param_4];
	mov.u32 	%r8, %ctaid.x;
	mov.u32 	%r1, %ntid.x;
	mov.u32 	%r9, %tid.x;
	mad.lo.s32 	%r17, %r8, %r1, %r9;
	setp.ge.s32 	%p1, %r17, %r6;
	@%p1 bra 	$L__BB2_3;
	mov.u32 	%r10, %nctaid.x;
	mul.lo.s32 	%r3, %r1, %r10;
	cvta.to.global.u64 	%rd1, %rd4;
	cvta.to.global.u64 	%rd2, %rd5;
	cvta.to.global.u64 	%rd3, %rd6;
$L__BB2_2:
	mul.wide.s32 	%rd7, %r17, 4;
	add.s64 	%rd8, %rd1, %rd7;
	ld.global.u32 	%r12, [%rd8];
	mov.b32 	%r13, 0;
	// begin inline asm
	bfe.u32 %r11, %r12, %r13, %r7;
	// end inline asm
	mul.wide.s32 	%rd9, %r11, 4;
	add.s64 	%rd10, %rd2, %rd9;
	ld.global.s32 	%rd11, [%rd10];
	atom.add.u32 	%r15, [%rd11], 1;
	mul.wide.s32 	%rd12, %r15, 4;
	add.s64 	%rd13, %rd3, %rd12;
	atom.global.add.u32 	%r16, [%rd13], 1;
	add.s32 	%r17, %r12, %r3;
	setp.lt.s32 	%p2, %r17, %r6;
	@%p2 bra 	$L__BB2_2;
$L__BB2_3:
	ret;

}


// ===== COMPILED SASS (sm_100) =====

	.target	sm_100

	.elftype	@"ET_EXEC"


//--------------------- .note.nv.tkinfo           --------------------------
	.section	.note.nv.tkinfo,"",@"SHT_NOTE"
	.sectionflags	@"SHF_NOTE_NV_TKINFO"
	.tkinfo
        /*0018*/ 	.word	0x00000002
        /*0030*/ 	.string	""
        /*0030*/ 	.string	"ptxas"
        /*0030*/ 	.string	"Cuda compilation tools, release 13.0, V13.0.88"
        /*0030*/ 	.string	"Build cuda_13.0.r13.0/compiler.36424714_0"
        /*0030*/ 	.string	"-arch sm_100 -m 64 "



//--------------------- .note.nv.cuinfo           --------------------------
	.section	.note.nv.cuinfo,"",@"SHT_NOTE"
	.sectionflags	@"SHF_NOTE_NV_CUINFO"
        /*0018*/ 	.short	0x0002
        /*001a*/ 	.short	0x0064
        /*001c*/ 	.short	0x0082
	.zero		2


//--------------------- .nv.info                  --------------------------
	.section	.nv.info,"",@"SHT_CUDA_INFO"
	.align	4


	//----- nvinfo : EIATTR_REGCOUNT
	.align		4
        /*0000*/ 	.byte	0x04, 0x2f
        /*0002*/ 	.short	(.L_1 - .L_0)
	.align		4
.L_0:
        /*0004*/ 	.word	index@(_Z9histogramPiiiS_)
        /*0008*/ 	.word	0x00000015


	//----- nvinfo : EIATTR_FRAME_SIZE
	.align		4
.L_1:
        /*000c*/ 	.byte	0x04, 0x11
        /*000e*/ 	.short	(.L_3 - .L_2)
	.align		4
.L_2:
        /*0010*/ 	.word	index@(_Z9histogramPiiiS_)
        /*0014*/ 	.word	0x00000000


	//----- nvinfo : EIATTR_REGCOUNT
	.align		4
.L_3:
        /*0018*/ 	.byte	0x04, 0x2f
        /*001a*/ 	.short	(.L_5 - .L_4)
	.align		4
.L_4:
        /*001c*/ 	.word	index@(_Z10prefixScanPiiS_)
        /*0020*/ 	.word	0x0000000a


	//----- nvinfo : EIATTR_FRAME_SIZE
	.align		4
.L_5:
        /*0024*/ 	.byte	0x04, 0x11
        /*0026*/ 	.short	(.L_7 - .L_6)
	.align		4
.L_6:
        /*0028*/ 	.word	index@(_Z10prefixScanPiiS_)
        /*002c*/ 	.word	0x00000000


	//----- nvinfo : EIATTR_REGCOUNT
	.align		4
.L_7:
        /*0030*/ 	.byte	0x04, 0x2f
        /*0032*/ 	.short	(.L_9 - .L_8)
	.align		4
.L_8:
        /*0034*/ 	.word	index@(_Z7ReorderPiiiS_S_)
        /*0038*/ 	.word	0x00000016


	//----- nvinfo : EIATTR_FRAME_SIZE
	.align		4
.L_9:
        /*003c*/ 	.byte	0x04, 0x11
        /*003e*/ 	.short	(.L_11 - .L_10)
	.align		4
.L_10:
        /*0040*/ 	.word	index@(_Z7ReorderPiiiS_S_)
        /*0044*/ 	.word	0x00000000


	//----- nvinfo : EIATTR_MIN_STACK_SIZE
	.align		4
.L_11:
        /*0048*/ 	.byte	0x04, 0x12
        /*004a*/ 	.short	(.L_13 - .L_12)
	.align		4
.L_12:
        /*004c*/ 	.word	index@(_Z7ReorderPiiiS_S_)
        /*0050*/ 	.word	0x00000000


	//----- nvinfo : EIATTR_MIN_STACK_SIZE
	.align		4
.L_13:
        /*0054*/ 	.byte	0x04, 0x12
        /*0056*/ 	.short	(.L_15 - .L_14)
	.align		4
.L_14:
        /*0058*/ 	.word	index@(_Z10prefixScanPiiS_)
        /*005c*/ 	.word	0x00000000


	//----- nvinfo : EIATTR_MIN_STACK_SIZE
	.align		4
.L_15:
        /*0060*/ 	.byte	0x04, 0x12
        /*0062*/ 	.short	(.L_17 - .L_16)
	.align		4
.L_16:
        /*0064*/ 	.word	index@(_Z9histogramPiiiS_)
        /*0068*/ 	.word	0x00000000
.L_17:


//--------------------- .nv.compat                --------------------------
	.section	.nv.compat,"",@"SHT_CUDA_COMPAT_INFO"
	.align	4
        /*0000*/ 	.byte	0x02, 0x09, 0x00, 0x00, 0x02, 0x02, 0x01, 0x00, 0x02, 0x05, 0x05, 0x00, 0x03, 0x07, 0x01, 0x01
        /*0010*/ 	.byte	0x02, 0x03, 0x00, 0x00, 0x02, 0x06, 0x01, 0x00, 0x04, 0x0b, 0x08, 0x00, 0x09, 0x00, 0x00, 0x00
        /*0020*/ 	.byte	0x00, 0x00, 0x00, 0x00


//--------------------- .nv.info._Z7ReorderPiiiS_S_ --------------------------
	.section	.nv.info._Z7ReorderPiiiS_S_,"",@"SHT_CUDA_INFO"
	.sectionflags	@""
	.align	4


	//----- nvinfo : EIATTR_CUDA_API_VERSION
	.align		4
        /*0000*/ 	.byte	0x04, 0x37
        /*0002*/ 	.short	(.L_19 - .L_18)
.L_18:
        /*0004*/ 	.word	0x00000082


	//----- nvinfo : EIATTR_KPARAM_INFO
	.align		4
.L_19:
        /*0008*/ 	.byte	0x04, 0x17
        /*000a*/ 	.short	(.L_21 - .L_20)
.L_20:
        /*000c*/ 	.word	0x00000000
        /*0010*/ 	.short	0x0004
        /*0012*/ 	.short	0x0018
        /*0014*/ 	.byte	0x00, 0xf5, 0x21, 0x00


	//----- nvinfo : EIATTR_KPARAM_INFO
	.align		4
.L_21:
        /*0018*/ 	.byte	0x04, 0x17
        /*001a*/ 	.short	(.L_23 - .L_22)
.L_22:
        /*001c*/ 	.word	0x00000000
        /*0020*/ 	.short	0x0003
        /*0022*/ 	.short	0x0010
        /*0024*/ 	.byte	0x00, 0xf5, 0x21, 0x00


	//----- nvinfo : EIATTR_KPARAM_INFO
	.align		4
.L_23:
        /*0028*/ 	.byte	0x04, 0x17
        /*002a*/ 	.short	(.L_25 - .L_24)
.L_24:
        /*002c*/ 	.word	0x00000000
        /*0030*/ 	.short	0x0002
        /*0032*/ 	.short	0x000c
        /*0034*/ 	.byte	0x00, 0xf0, 0x11, 0x00


	//----- nvinfo : EIATTR_KPARAM_INFO
	.align		4
.L_25:
        /*0038*/ 	.byte	0x04, 0x17
        /*003a*/ 	.short	(.L_27 - .L_26)
.L_26:
        /*003c*/ 	.word	0x00000000
        /*0040*/ 	.short	0x0001
        /*0042*/ 	.short	0x0008
        /*0044*/ 	.byte	0x00, 0xf0, 0x11, 0x00


	//----- nvinfo : EIATTR_KPARAM_INFO
	.align		4
.L_27:
        /*0048*/ 	.byte	0x04, 0x17
        /*004a*/ 	.short	(.L_29 - .L_28)
.L_28:
        /*004c*/ 	.word	0x00000000
        /*0050*/ 	.short	0x0000
        /*0052*/ 	.short	0x0000
        /*0054*/ 	.byte	0x00, 0xf5, 0x21, 0x00


	//----- nvinfo : EIATTR_SPARSE_MMA_MASK
	.align		4
.L_29:
        /*0058*/ 	.byte	0x03, 0x50
        /*005a*/ 	.short	0x0000


	//----- nvinfo : EIATTR_MAXREG_COUNT
	.align		4
        /*005c*/ 	.byte	0x03, 0x1b
        /*005e*/ 	.short	0x00ff


	//----- nvinfo : EIATTR_MERCURY_ISA_VERSION
	.align		4
        /*0060*/ 	.byte	0x03, 0x5f
        /*0062*/ 	.short	0x0101


	//----- nvinfo : EIATTR_VRC_CTA_INIT_COUNT
	.align		4
        /*0064*/ 	.byte	0x02, 0x4a
	.zero		1
	.zero		1


	//----- nvinfo : EIATTR_EXIT_INSTR_OFFSETS
	.align		4
        /*0068*/ 	.byte	0x04, 0x1c
        /*006a*/ 	.short	(.L_31 - .L_30)


	//   ....[0]....
.L_30:
        /*006c*/ 	.word	0x00000070


	//   ....[1]....
        /*0070*/ 	.word	0x00000200


	//----- nvinfo : EIATTR_CRS_STACK_SIZE
	.align		4
.L_31:
        /*0074*/ 	.byte	0x04, 0x1e
        /*0076*/ 	.short	(.L_33 - .L_32)
.L_32:
        /*0078*/ 	.word	0x00000000


	//----- nvinfo : EIATTR_CBANK_PARAM_SIZE
	.align		4
.L_33:
        /*007c*/ 	.byte	0x03, 0x19
        /*007e*/ 	.short	0x0020


	//----- nvinfo : EIATTR_PARAM_CBANK
	.align		4
        /*0080*/ 	.byte	0x04, 0x0a
        /*0082*/ 	.short	(.L_35 - .L_34)
	.align		4
.L_34:
        /*0084*/ 	.word	index@(.nv.constant0._Z7ReorderPiiiS_S_)
        /*0088*/ 	.short	0x0380
        /*008a*/ 	.short	0x0020


	//----- nvinfo : EIATTR_SW_WAR
	.align		4
.L_35:
        /*008c*/ 	.byte	0x04, 0x36
        /*008e*/ 	.short	(.L_37 - .L_36)
.L_36:
        /*0090*/ 	.word	0x00000008
.L_37:


//--------------------- .nv.info._Z10prefixScanPiiS_ --------------------------
	.section	.nv.info._Z10prefixScanPiiS_,"",@"SHT_CUDA_INFO"
	.sectionflags	@""
	.align	4


	//----- nvinfo : EIATTR_CUDA_API_VERSION
	.align		4
        /*0000*/ 	.byte	0x04, 0x37
        /*0002*/ 	.short	(.L_39 - .L_38)
.L_38:
        /*0004*/ 	.word	0x00000082


	//----- nvinfo : EIATTR_KPARAM_INFO
	.align		4
.L_39:
        /*0008*/ 	.byte	0x04, 0x17
        /*000a*/ 	.short	(.L_41 - .L_40)
.L_40:
        /*000c*/ 	.word	0x00000000
        /*0010*/ 	.short	0x0002
        /*0012*/ 	.short	0x0010
        /*0014*/ 	.byte	0x00, 0xf5, 0x21, 0x00


	//----- nvinfo : EIATTR_KPARAM_INFO
	.align		4
.L_41:
        /*0018*/ 	.byte	0x04, 0x17
        /*001a*/ 	.short	(.L_43 - .L_42)
.L_42:
        /*001c*/ 	.word	0x00000000
        /*0020*/ 	.short	0x0001
        /*0022*/ 	.short	0x0008
        /*0024*/ 	.byte	0x00, 0xf0, 0x11, 0x00


	//----- nvinfo : EIATTR_KPARAM_INFO
	.align		4
.L_43:
        /*0028*/ 	.byte	0x04, 0x17
        /*002a*/ 	.short	(.L_45 - .L_44)
.L_44:
        /*002c*/ 	.word	0x00000000
        /*0030*/ 	.short	0x0000
        /*0032*/ 	.short	0x0000
        /*0034*/ 	.byte	0x00, 0xf5, 0x21, 0x00


	//----- nvinfo : EIATTR_SPARSE_MMA_MASK
	.align		4
.L_45:
        /*0038*/ 	.byte	0x03, 0x50
        /*003a*/ 	.short	0x0000


	//----- nvinfo : EIATTR_MAXREG_COUNT
	.align		4
        /*003c*/ 	.byte	0x03, 0x1b
        /*003e*/ 	.short	0x00ff


	//----- nvinfo : EIATTR_NUM_BARRIERS
	.align		4
        /*0040*/ 	.byte	0x02, 0x4c
        /*0042*/ 	.byte	0x01
	.zero		1


	//----- nvinfo : EIATTR_MERCURY_ISA_VERSION
	.align		4
        /*0044*/ 	.byte	0x03, 0x5f
        /*0046*/ 	.short	0x0101


	//----- nvinfo : EIATTR_VRC_CTA_INIT_COUNT
	.align		4
        /*0048*/ 	.byte	0x02, 0x4a
	.zero		1
	.zero		1


	//----- nvinfo : EIATTR_EXIT_INSTR_OFFSETS
	.align		4
        /*004c*/ 	.byte	0x04, 0x1c
        /*004e*/ 	.short	(.L_47 - .L_46)


	//   ....[0]....
.L_46:
        /*0050*/ 	.word	0x00000040


	//   ....[1]....
        /*0054*/ 	.word	0x00000250


	//----- nvinfo : EIATTR_CBANK_PARAM_SIZE
	.align		4
.L_47:
        /*0058*/ 	.byte	0x03, 0x19
        /*005a*/ 	.short	0x0018


	//----- nvinfo : EIATTR_PARAM_CBANK
	.align		4
        /*005c*/ 	.byte	0x04, 0x0a
        /*005e*/ 	.short	(.L_49 - .L_48)
	.align		4
.L_48:
        /*0060*/ 	.word	index@(.nv.constant0._Z10prefixScanPiiS_)
        /*0064*/ 	.short	0x0380
        /*0066*/ 	.short	0x0018


	//----- nvinfo : EIATTR_SW_WAR
	.align		4
.L_49:
        /*0068*/ 	.byte	0x04, 0x36
        /*006a*/ 	.short	(.L_51 - .L_50)
.L_50:
        /*006c*/ 	.word	0x00000008
.L_51:


//--------------------- .nv.info._Z9histogramPiiiS_ --------------------------
	.section	.nv.info._Z9histogramPiiiS_,"",@"SHT_CUDA_INFO"
	.sectionflags	@""
	.align	4


	//----- nvinfo : EIATTR_CUDA_API_VERSION
	.align		4
        /*0000*/ 	.byte	0x04, 0x37
        /*0002*/ 	.short	(.L_53 - .L_52)
.L_52:
        /*0004*/ 	.word	0x00000082


	//----- nvinfo : EIATTR_KPARAM_INFO
	.align		4
.L_53:
        /*0008*/ 	.byte	0x04, 0x17
        /*000a*/ 	.short	(.L_55 - .L_54)
.L_54:
        /*000c*/ 	.word	0x00000000
        /*0010*/ 	.short	0x0003
        /*0012*/ 	.short	0x0010
        /*0014*/ 	.byte	0x00, 0xf5, 0x21, 0x00


	//----- nvinfo : EIATTR_KPARAM_INFO
	.align		4
.L_55:
        /*0018*/ 	.byte	0x04, 0x17
        /*001a*/ 	.short	(.L_57 - .L_56)
.L_56:
        /*001c*/ 	.word	0x00000000
        /*0020*/ 	.short	0x0002
        /*0022*/ 	.short	0x000c
        /*0024*/ 	.byte	0x00, 0xf0, 0x11, 0x00


	//----- nvinfo : EIATTR_KPARAM_INFO
	.align		4
.L_57:
        /*0028*/ 	.byte	0x04, 0x17
        /*002a*/ 	.short	(.L_59 - .L_58)
.L_58:
        /*002c*/ 	.word	0x00000000
        /*0030*/ 	.short	0x0001
        /*0032*/ 	.short	0x0008
        /*0034*/ 	.byte	0x00, 0xf0, 0x11, 0x00


	//----- nvinfo : EIATTR_KPARAM_INFO
	.align		4
.L_59:
        /*0038*/ 	.byte	0x04, 0x17
        /*003a*/ 	.short	(.L_61 - .L_60)
.L_60:
        /*003c*/ 	.word	0x00000000
        /*0040*/ 	.short	0x0000
        /*0042*/ 	.short	0x0000
        /*0044*/ 	.byte	0x00, 0xf5, 0x21, 0x00


	//----- nvinfo : EIATTR_SPARSE_MMA_MASK
	.align		4
.L_61:
        /*0048*/ 	.byte	0x03, 0x50
        /*004a*/ 	.short	0x0000


	//----- nvinfo : EIATTR_MAXREG_COUNT
	.align		4
        /*004c*/ 	.byte	0x03, 0x1b
        /*004e*/ 	.short	0x00ff


	//----- nvinfo : EIATTR_MERCURY_ISA_VERSION
	.align		4
        /*0050*/ 	.byte	0x03, 0x5f
        /*0052*/ 	.short	0x0101


	//----- nvinfo : EIATTR_VRC_CTA_INIT_COUNT
	.align		4
        /*0054*/ 	.byte	0x02, 0x4a
	.zero		1
	.zero		1


	//----- nvinfo : EIATTR_EXIT_INSTR_OFFSETS
	.align		4
        /*0058*/ 	.byte	0x04, 0x1c
        /*005a*/ 	.short	(.L_63 - .L_62)


	//   ....[0]....
.L_62:
        /*005c*/ 	.word	0x00000090


	//   ....[1]....
        /*0060*/ 	.word	0x000003d0


	//   ....[2]....
        /*0064*/ 	.word	0x00000660


	//----- nvinfo : EIATTR_CRS_STACK_SIZE
	.align		4
.L_63:
        /*0068*/ 	.byte	0x04, 0x1e
        /*006a*/ 	.short	(.L_65 - .L_64)
.L_64:
        /*006c*/ 	.word	0x00000000


	//----- nvinfo : EIATTR_CBANK_PARAM_SIZE
	.align		4
.L_65:
        /*0070*/ 	.byte	0x03, 0x19
        /*0072*/ 	.short	0x0018


	//----- nvinfo : EIATTR_PARAM_CBANK
	.align		4
        /*0074*/ 	.byte	0x04, 0x0a
        /*0076*/ 	.short	(.L_67 - .L_66)
	.align		4
.L_66:
        /*0078*/ 	.word	index@(.nv.constant0._Z9histogramPiiiS_)
        /*007c*/ 	.short	0x0380
        /*007e*/ 	.short	0x0018


	//----- nvinfo : EIATTR_SW_WAR
	.align		4
.L_67:
        /*0080*/ 	.byte	0x04, 0x36
        /*0082*/ 	.short	(.L_69 - .L_68)
.L_68:
        /*0084*/ 	.word	0x00000008
.L_69:


//--------------------- .nv.callgraph             --------------------------
	.section	.nv.callgraph,"",@"SHT_CUDA_CALLGRAPH"
	.align	4
	.sectionentsize	8
	.align		4
        /*0000*/ 	.word	0x00000000
	.align		4
        /*0004*/ 	.word	0xffffffff
	.align		4
        /*0008*/ 	.word	0x00000000
	.align		4
        /*000c*/ 	.word	0xfffffffe
	.align		4
        /*0010*/ 	.word	0x00000000
	.align		4
        /*0014*/ 	.word	0xfffffffd
	.align		4
        /*0018*/ 	.word	0x00000000
	.align		4
        /*001c*/ 	.word	0xfffffffc


//--------------------- .text._Z7ReorderPiiiS_S_  --------------------------
	.section	.text._Z7ReorderPiiiS_S_,"ax",@progbits
	.align	128
        .global         _Z7ReorderPiiiS_S_
        .type           _Z7ReorderPiiiS_S_,@function
        .size           _Z7ReorderPiiiS_S_,(.L_x_10 - _Z7ReorderPiiiS_S_)
        .other          _Z7ReorderPiiiS_S_,@"STO_CUDA_ENTRY STV_DEFAULT"
_Z7ReorderPiiiS_S_:
.text._Z7ReorderPiiiS_S_:
[----:B------:R-:W-:Y:S01]  /*0000*/  LDC R1, c[0x0][0x37c] ;  /* 0x0000df00ff017b82 */ /* 0x000fe20000000800 */
[----:B------:R-:W0:Y:S07]  /*0010*/  S2R R3, SR_TID.X ;  /* 0x0000000000037919 */ /* 0x000e2e0000002100 */
[----:B------:R-:W0:Y:S01]  /*0020*/  S2UR UR4, SR_CTAID.X ;  /* 0x00000000000479c3 */ /* 0x000e220000002500 */
[----:B------:R-:W1:Y:S07]  /*0030*/  LDCU UR5, c[0x0][0x388] ;  /* 0x00007100ff0577ac */ /* 0x000e6e0008000800 */
[----:B------:R-:W0:Y:S02]  /*0040*/  LDC R16, c[0x0][0x360] ;  /* 0x0000d800ff107b82 */ /* 0x000e240000000800 */
[----:B0-----:R-:W-:-:S05]  /*0050*/  IMAD R0, R16, UR4, R3 ;  /* 0x0000000410007c24 */ /* 0x001fca000f8e0203 */
[----:B-1----:R-:W-:-:S13]  /*0060*/  ISETP.GE.AND P0, PT, R0, UR5, PT ;  /* 0x0000000500007c0c */ /* 0x002fda000bf06270 */
[----:B------:R-:W-:Y:S05]  /*0070*/  @P0 EXIT ;  /* 0x000000000000094d */ /* 0x000fea0003800000 */
[----:B------:R-:W0:Y:S01]  /*0080*/  LDC R17, c[0x0][0x38c] ;  /* 0x0000e300ff117b82 */ /* 0x000e220000000800 */
[----:B------:R-:W1:Y:S01]  /*0090*/  LDCU UR4, c[0x0][0x370] ;  /* 0x00006e00ff0477ac */ /* 0x000e620008000800 */
[----:B------:R-:W2:Y:S06]  /*00a0*/  LDCU.64 UR6, c[0x0][0x358] ;  /* 0x00006b00ff0677ac */ /* 0x000eac0008000a00 */
[----:B------:R-:W3:Y:S08]  /*00b0*/  LDC.64 R2, c[0x0][0x380] ;  /* 0x0000e000ff027b82 */ /* 0x000ef00000000a00 */
[----:B------:R-:W4:Y:S01]  /*00c0*/  LDC.64 R4, c[0x0][0x390] ;  /* 0x0000e400ff047b82 */ /* 0x000f220000000a00 */
[----:B-1----:R-:W-:-:S07]  /*00d0*/  IMAD R16, R16, UR4, RZ ;  /* 0x0000000410107c24 */ /* 0x002fce000f8e02ff */
[----:B------:R-:W1:Y:S01]  /*00e0*/  LDC.64 R6, c[0x0][0x398] ;  /* 0x0000e600ff067b82 */ /* 0x000e620000000a00 */
[----:B0-2---:R-:W-:-:S07]  /*00f0*/  PRMT R17, R17, 0x7604, RZ ;  /* 0x0000760411117816 */ /* 0x005fce00000000ff */
.L_x_0:
[----:B---3--:R-:W-:-:S06]  /*0100*/  IMAD.WIDE R8, R0, 0x4, R2 ;  /* 0x0000000400087825 */ /* 0x008fcc00078e0202 */
[----:B------:R-:W2:Y:S01]  /*0110*/  LDG.E R9, desc[UR6][R8.64] ;  /* 0x0000000608097981 */ /* 0x000ea2000c1e1900 */
[--C-:B------:R-:W-:Y:S02]  /*0120*/  PRMT R0, RZ, 0x4, R17.reuse ;  /* 0x00000004ff007816 */ /* 0x100fe40000000011 */
[----:B------:R-:W-:Y:S02]  /*0130*/  PRMT R11, RZ, 0x5, R17 ;  /* 0x00000005ff0b7816 */ /* 0x000fe40000000011 */
[----:B--2---:R-:W-:-:S04]  /*0140*/  SHF.R.U32.HI R0, RZ, R0, R9 ;  /* 0x00000000ff007219 */ /* 0x004fc80000011609 */
[----:B------:R-:W-:-:S05]  /*0150*/  SGXT.U32 R11, R0, R11 ;  /* 0x0000000b000b721a */ /* 0x000fca0000000000 */
[----:B----4-:R-:W-:-:S05]  /*0160*/  IMAD.WIDE R10, R11, 0x4, R4 ;  /* 0x000000040b0a7825 */ /* 0x010fca00078e0204 */
[----:B------:R-:W2:Y:S01]  /*0170*/  LDG.E R12, desc[UR6][R10.64] ;  /* 0x000000060a0c7981 */ /* 0x000ea2000c1e1900 */
[----:B0-----:R-:W-:Y:S02]  /*0180*/  IMAD.MOV.U32 R19, RZ, RZ, 0x1 ;  /* 0x00000001ff137424 */ /* 0x001fe400078e00ff */
[----:B------:R-:W-:Y:S01]  /*0190*/  IMAD.IADD R0, R16, 0x1, R9 ;  /* 0x0000000110007824 */ /* 0x000fe200078e0209 */
[----:B--2---:R-:W-:-:S05]  /*01a0*/  SHF.R.S32.HI R13, RZ, 0x1f, R12 ;  /* 0x0000001fff0d7819 */ /* 0x004fca000001140c */
[----:B------:R-:W1:Y:S01]  /*01b0*/  ATOM.E.ADD.STRONG.GPU PT, R15, desc[UR6][R12.64], R19 ;  /* 0x800000130c0f798a */ /* 0x000e6200081ef106 */
[----:B------:R-:W-:Y:S01]  /*01c0*/  ISETP.GE.AND P0, PT, R0, UR5, PT ;  /* 0x0000000500007c0c */ /* 0x000fe2000bf06270 */
[----:B-1----:R-:W-:-:S05]  /*01d0*/  IMAD.WIDE R14, R15, 0x4, R6 ;  /* 0x000000040f0e7825 */ /* 0x002fca00078e0206 */
[----:B------:R0:W-:Y:S07]  /*01e0*/  REDG.E.ADD.STRONG.GPU desc[UR6][R14.64], R19 ;  /* 0x000000130e00798e */ /* 0x0001ee000c12e106 */
[----:B------:R-:W-:Y:S05]  /*01f0*/  @!P0 BRA `(.L_x_0) ;  /* 0xfffffffc00c08947 */ /* 0x000fea000383ffff */
[----:B------:R-:W-:Y:S05]  /*0200*/  EXIT ;  /* 0x000000000000794d */ /* 0x000fea0003800000 */
.L_x_1:
[----:B------:R-:W-:-:S00]  /*0210*/  BRA `(.L_x_1) ;  /* 0xfffffffc00fc7947 */ /* 0x000fc0000383ffff */
[----:B------:R-:W-:-:S00]  /*0220*/  NOP ;  /* 0x0000000000007918 */ /* 0x000fc00000000000 */
        /* <DEDUP_REMOVED lines=13> */
.L_x_10:


//--------------------- .text._Z10prefixScanPiiS_ --------------------------
	.section	.text._Z10prefixScanPiiS_,"ax",@progbits
	.align	128
        .global         _Z10prefixScanPiiS_
        .type           _Z10prefixScanPiiS_,@function
        .size           _Z10prefixScanPiiS_,(.L_x_11 - _Z10prefixScanPiiS_)
        .other          _Z10prefixScanPiiS_,@"STO_CUDA_ENTRY STV_DEFAULT"
_Z10prefixScanPiiS_:
.text._Z10prefixScanPiiS_:
[----:B------:R-:W-:Y:S01]  /*0000*/  LDC R1, c[0x0][0x37c] ;  /* 0x0000df00ff017b82 */ /* 0x000fe20000000800 */
[----:B------:R-:W0:Y:S01]  /*0010*/  S2R R7, SR_TID.X ;  /* 0x0000000000077919 */ /* 0x000e220000002100 */
[----:B------:R-:W0:Y:S02]  /*0020*/  LDCU UR8, c[0x0][0x388] ;  /* 0x00007100ff0877ac */ /* 0x000e240008000800 */
[----:B0-----:R-:W-:-:S13]  /*0030*/  ISETP.GE.AND P0, PT, R7, UR8, PT ;  /* 0x0000000807007c0c */ /* 0x001fda000bf06270 */
[----:B------:R-:W-:Y:S05]  /*0040*/  @P0 EXIT ;  /* 0x000000000000094d */ /* 0x000fea0003800000 */
[----:B------:R-:W-:Y:S01]  /*0050*/  ISETP.NE.AND P0, PT, R7, RZ, PT ;  /* 0x000000ff0700720c */ /* 0x000fe20003f05270 */
[----:B------:R-:W0:-:S12]  /*0060*/  LDCU.64 UR6, c[0x0][0x358] ;  /* 0x00006b00ff0677ac */ /* 0x000e180008000a00 */
[----:B------:R-:W1:Y:S01]  /*0070*/  @P0 LDC.64 R2, c[0x0][0x380] ;  /* 0x0000e000ff020b82 */ /* 0x000e620000000a00 */
[----:B------:R-:W-:-:S04]  /*0080*/  @P0 VIADD R5, R7, 0xffffffff ;  /* 0xffffffff07050836 */ /* 0x000fc80000000000 */
[----:B-1----:R-:W-:-:S06]  /*0090*/  @P0 IMAD.WIDE.U32 R2, R5, 0x4, R2 ;  /* 0x0000000405020825 */ /* 0x002fcc00078e0002 */
[----:B0-----:R-:W2:Y:S01]  /*00a0*/  @P0 LDG.E R3, desc[UR6][R2.64] ;  /* 0x0000000602030981 */ /* 0x001ea2000c1e1900 */
[----:B------:R-:W0:Y:S01]  /*00b0*/  S2UR UR5, SR_CgaCtaId ;  /* 0x00000000000579c3 */ /* 0x000e220000008800 */
[----:B------:R-:W-:Y:S01]  /*00c0*/  UMOV UR4, 0x400 ;  /* 0x0000040000047882 */ /* 0x000fe20000000000 */
[----:B------:R-:W-:Y:S02]  /*00d0*/  UISETP.GE.U32.AND UP0, UPT, UR8, 0x2, UPT ;  /* 0x000000020800788c */ /* 0x000fe4000bf06070 */
[----:B0-----:R-:W-:-:S06]  /*00e0*/  ULEA UR4, UR5, UR4, 0x18 ;  /* 0x0000000405047291 */ /* 0x001fcc000f8ec0ff */
[----:B------:R-:W-:-:S03]  /*00f0*/  LEA R0, R7, UR4, 0x2 ;  /* 0x0000000407007c11 */ /* 0x000fc6000f8e10ff */
[----:B------:R-:W-:Y:S04]  /*0100*/  @!P0 STS [UR4], RZ ;  /* 0x000000ffff008988 */ /* 0x000fe80008000804 */
[----:B--2---:R0:W-:Y:S01]  /*0110*/  @P0 STS [R0], R3 ;  /* 0x0000000300000388 */ /* 0x0041e20000000800 */
[----:B------:R-:W-:Y:S06]  /*0120*/  BAR.SYNC.DEFER_BLOCKING 0x0 ;  /* 0x0000000000007b1d */ /* 0x000fec0000010000 */
[----:B------:R-:W-:Y:S05]  /*0130*/  BRA.U !UP0, `(.L_x_2) ;  /* 0x0000000108347547 */ /* 0x000fea000b800000 */
[----:B------:R-:W1:Y:S01]  /*0140*/  LDCU UR8, c[0x0][0x388] ;  /* 0x00007100ff0877ac */ /* 0x000e620008000800 */
[----:B------:R-:W-:-:S05]  /*0150*/  UMOV UR5, 0x1 ;  /* 0x0000000100057882 */ /* 0x000fca0000000000 */
.L_x_3:
[----:B------:R-:W-:Y:S01]  /*0160*/  VIADD R2, R7, -UR5 ;  /* 0x8000000507027c36 */ /* 0x000fe20008000000 */
[----:B------:R-:W-:-:S04]  /*0170*/  USHF.L.U32 UR5, UR5, 0x1, URZ ;  /* 0x0000000105057899 */ /* 0x000fc800080006ff */
[----:B------:R-:W-:Y:S01]  /*0180*/  ISETP.GE.AND P0, PT, R2, 0x1, PT ;  /* 0x000000010200780c */ /* 0x000fe20003f06270 */
[----:B-1----:R-:W-:-:S12]  /*0190*/  UISETP.GE.AND UP0, UPT, UR5, UR8, UPT ;  /* 0x000000080500728c */ /* 0x002fd8000bf06270 */
[----:B------:R-:W-:Y:S01]  /*01a0*/  @P0 LEA R2, R2, UR4, 0x2 ;  /* 0x0000000402020c11 */ /* 0x000fe2000f8e10ff */
[----:B0-2---:R-:W-:Y:S05]  /*01b0*/  @P0 LDS R3, [R0] ;  /* 0x0000000000030984 */ /* 0x005fea0000000800 */
[----:B------:R-:W0:Y:S02]  /*01c0*/  @P0 LDS R2, [R2] ;  /* 0x0000000002020984 */ /* 0x000e240000000800 */
[----:B0-----:R-:W-:-:S05]  /*01d0*/  @P0 IMAD.IADD R3, R2, 0x1, R3 ;  /* 0x0000000102030824 */ /* 0x001fca00078e0203 */
[----:B------:R2:W-:Y:S01]  /*01e0*/  @P0 STS [R0], R3 ;  /* 0x0000000300000388 */ /* 0x0005e20000000800 */
[----:B------:R-:W-:Y:S06]  /*01f0*/  BAR.SYNC.DEFER_BLOCKING 0x0 ;  /* 0x0000000000007b1d */ /* 0x000fec0000010000 */
[----:B------:R-:W-:Y:S05]  /*0200*/  BRA.U !UP0, `(.L_x_3) ;  /* 0xfffffffd08d47547 */ /* 0x000fea000b83ffff */
.L_x_2:
[----:B------:R-:W1:Y:S01]  /*0210*/  LDS R5, [R0] ;  /* 0x0000000000057984 */ /* 0x000e620000000800 */
[----:B0-2---:R-:W0:Y:S02]  /*0220*/  LDC.64 R2, c[0x0][0x390] ;  /* 0x0000e400ff027b82 */ /* 0x005e240000000a00 */
[----:B0-----:R-:W-:-:S05]  /*0230*/  IMAD.WIDE.U32 R2, R7, 0x4, R2 ;  /* 0x0000000407027825 */ /* 0x001fca00078e0002 */
[----:B-1----:R-:W-:Y:S01]  /*0240*/  STG.E desc[UR6][R2.64], R5 ;  /* 0x0000000502007986 */ /* 0x002fe2000c101906 */
[----:B------:R-:W-:Y:S05]  /*0250*/  EXIT ;  /* 0x000000000000794d */ /* 0x000fea0003800000 */
.L_x_4:
        /* <DEDUP_REMOVED lines=10> */
.L_x_11:


//--------------------- .text._Z9histogramPiiiS_  --------------------------
	.section	.text._Z9histogramPiiiS_,"ax",@progbits
	.align	128
        .global         _Z9histogramPiiiS_
        .type           _Z9histogramPiiiS_,@function
        .size           _Z9histogramPiiiS_,(.L_x_12 - _Z9histogramPiiiS_)
        .other          _Z9histogramPiiiS_,@"STO_CUDA_ENTRY STV_DEFAULT"
_Z9histogramPiiiS_:
.text._Z9histogramPiiiS_:
[----:B------:R-:W-:Y:S01]  /*0000*/  LDC R1, c[0x0][0x37c] ;  /* 0x0000df00ff017b82 */ /* 0x000fe20000000800 */
[----:B------:R-:W0:Y:S07]  /*0010*/  S2R R3, SR_TID.X ;  /* 0x0000000000037919 */ /* 0x000e2e0000002100 */
[----:B------:R-:W0:Y:S01]  /*0020*/  S2UR UR4, SR_CTAID.X ;  /* 0x00000000000479c3 */ /* 0x000e220000002500 */
[----:B------:R-:W1:Y:S07]  /*0030*/  LDCU UR6, c[0x0][0x388] ;  /* 0x00007100ff0677ac */ /* 0x000e6e0008000800 */
[----:B------:R-:W0:Y:S01]  /*0040*/  LDC R0, c[0x0][0x360] ;  /* 0x0000d800ff007b82 */ /* 0x000e220000000800 */
[----:B------:R-:W2:Y:S01]  /*0050*/  LDCU UR5, c[0x0][0x370] ;  /* 0x00006e00ff0577ac */ /* 0x000ea20008000800 */
[----:B0-----:R-:W-:-:S02]  /*0060*/  IMAD R3, R0, UR4, R3 ;  /* 0x0000000400037c24 */ /* 0x001fc4000f8e0203 */
[----:B--2---:R-:W-:-:S03]  /*0070*/  IMAD R0, R0, UR5, RZ ;  /* 0x0000000500007c24 */ /* 0x004fc6000f8e02ff */
[----:B-1----:R-:W-:-:S13]  /*0080*/  ISETP.GE.AND P0, PT, R3, UR6, PT ;  /* 0x0000000603007c0c */ /* 0x002fda000bf06270 */
[----:B------:R-:W-:Y:S05]  /*0090*/  @P0 EXIT ;  /* 0x000000000000094d */ /* 0x000fea0003800000 */
[----:B------:R-:W0:Y:S01]  /*00a0*/  I2F.U32.RP R8, R0 ;  /* 0x0000000000087306 */ /* 0x000e220000209000 */
[C---:B------:R-:W-:Y:S01]  /*00b0*/  IMAD.IADD R2, R0.reuse, 0x1, R3 ;  /* 0x0000000100027824 */ /* 0x040fe200078e0203 */
[----:B------:R-:W-:Y:S01]  /*00c0*/  ISETP.NE.U32.AND P2, PT, R0, RZ, PT ;  /* 0x000000ff0000720c */ /* 0x000fe20003f45070 */
[----:B------:R-:W-:Y:S01]  /*00d0*/  IMAD.MOV R9, RZ, RZ, -R0 ;  /* 0x000000ffff097224 */ /* 0x000fe200078e0a00 */
[----:B------:R-:W1:Y:S01]  /*00e0*/  LDCU.64 UR4, c[0x0][0x358] ;  /* 0x00006b00ff0477ac */ /* 0x000e620008000a00 */
[----:B------:R-:W-:Y:S01]  /*00f0*/  BSSY.RECONVERGENT B0, `(.L_x_5) ;  /* 0x000002d000007945 */ /* 0x000fe20003800200 */
[C---:B------:R-:W-:Y:S02]  /*0100*/  ISETP.GE.AND P0, PT, R2.reuse, UR6, PT ;  /* 0x0000000602007c0c */ /* 0x040fe4000bf06270 */
[----:B------:R-:W-:Y:S02]  /*0110*/  VIMNMX R7, PT, PT, R2, UR6, !PT ;  /* 0x0000000602077c48 */ /* 0x000fe4000ffe0100 */
[----:B------:R-:W-:-:S04]  /*0120*/  SEL R6, RZ, 0x1, P0 ;  /* 0x00000001ff067807 */ /* 0x000fc80000000000 */
[----:B------:R-:W-:Y:S01]  /*0130*/  IADD3 R7, PT, PT, R7, -R2, -R6 ;  /* 0x8000000207077210 */ /* 0x000fe20007ffe806 */
[----:B0-----:R-:W0:Y:S02]  /*0140*/  MUFU.RCP R8, R8 ;  /* 0x0000000800087308 */ /* 0x001e240000001000 */
[----:B0-----:R-:W-:-:S06]  /*0150*/  VIADD R4, R8, 0xffffffe ;  /* 0x0ffffffe08047836 */ /* 0x001fcc0000000000 */
[----:B------:R0:W2:Y:S02]  /*0160*/  F2I.FTZ.U32.TRUNC.NTZ R5, R4 ;  /* 0x0000000400057305 */ /* 0x0000a4000021f000 */
[----:B0-----:R-:W-:Y:S02]  /*0170*/  IMAD.MOV.U32 R4, RZ, RZ, RZ ;  /* 0x000000ffff047224 */ /* 0x001fe400078e00ff */
[----:B--2---:R-:W-:-:S04]  /*0180*/  IMAD R9, R9, R5, RZ ;  /* 0x0000000509097224 */ /* 0x004fc800078e02ff */
[----:B------:R-:W-:-:S06]  /*0190*/  IMAD.HI.U32 R8, R5, R9, R4 ;  /* 0x0000000905087227 */ /* 0x000fcc00078e0004 */
[----:B------:R-:W-:-:S04]  /*01a0*/  IMAD.HI.U32 R5, R8, R7, RZ ;  /* 0x0000000708057227 */ /* 0x000fc800078e00ff */
[----:B------:R-:W-:-:S04]  /*01b0*/  IMAD.MOV R2, RZ, RZ, -R5 ;  /* 0x000000ffff027224 */ /* 0x000fc800078e0a05 */
[----:B------:R-:W-:-:S05]  /*01c0*/  IMAD R7, R0, R2, R7 ;  /* 0x0000000200077224 */ /* 0x000fca00078e0207 */
[----:B------:R-:W-:-:S13]  /*01d0*/  ISETP.GE.U32.AND P0, PT, R7, R0, PT ;  /* 0x000000000700720c */ /* 0x000fda0003f06070 */
[----:B------:R-:W-:Y:S02]  /*01e0*/  @P0 IMAD.IADD R7, R7, 0x1, -R0 ;  /* 0x0000000107070824 */ /* 0x000fe400078e0a00 */
[----:B------:R-:W-:-:S03]  /*01f0*/  @P0 VIADD R5, R5, 0x1 ;  /* 0x0000000105050836 */ /* 0x000fc60000000000 */
[----:B------:R-:W-:-:S13]  /*0200*/  ISETP.GE.U32.AND P1, PT, R7, R0, PT ;  /* 0x000000000700720c */ /* 0x000fda0003f26070 */
[----:B------:R-:W-:Y:S01]  /*0210*/  @P1 VIADD R5, R5, 0x1 ;  /* 0x0000000105051836 */ /* 0x000fe20000000000 */
[----:B------:R-:W-:-:S05]  /*0220*/  @!P2 LOP3.LUT R5, RZ, R0, RZ, 0x33, !PT ;  /* 0x00000000ff05a212 */ /* 0x000fca00078e33ff */
[----:B------:R-:W-:-:S05]  /*0230*/  IMAD.IADD R2, R6, 0x1, R5 ;  /* 0x0000000106027824 */ /* 0x000fca00078e0205 */
[C---:B------:R-:W-:Y:S02]  /*0240*/  LOP3.LUT R4, R2.reuse, 0x3, RZ, 0xc0, !PT ;  /* 0x0000000302047812 */ /* 0x040fe400078ec0ff */
[----:B------:R-:W-:Y:S02]  /*0250*/  ISETP.GE.U32.AND P1, PT, R2, 0x3, PT ;  /* 0x000000030200780c */ /* 0x000fe40003f26070 */
[----:B------:R-:W-:-:S13]  /*0260*/  ISETP.NE.AND P0, PT, R4, 0x3, PT ;  /* 0x000000030400780c */ /* 0x000fda0003f05270 */
[----:B-1----:R-:W-:Y:S05]  /*0270*/  @!P0 BRA `(.L_x_6) ;  /* 0x0000000000508947 */ /* 0x002fea0003800000 */
[----:B------:R-:W0:Y:S01]  /*0280*/  LDC R12, c[0x0][0x38c] ;  /* 0x0000e300ff0c7b82 */ /* 0x000e220000000800 */
[----:B------:R-:W-:-:S05]  /*0290*/  VIADD R2, R2, 0x1 ;  /* 0x0000000102027836 */ /* 0x000fca0000000000 */
[----:B------:R-:W-:Y:S02]  /*02a0*/  LOP3.LUT R2, R2, 0x3, RZ, 0xc0, !PT ;  /* 0x0000000302027812 */ /* 0x000fe400078ec0ff */
[----:B------:R-:W1:Y:S03]  /*02b0*/  LDC.64 R4, c[0x0][0x380] ;  /* 0x0000e000ff047b82 */ /* 0x000e660000000a00 */
[----:B------:R-:W-:-:S05]  /*02c0*/  IMAD.MOV R2, RZ, RZ, -R2 ;  /* 0x000000ffff027224 */ /* 0x000fca00078e0a02 */
[----:B------:R-:W2:Y:S01]  /*02d0*/  LDC.64 R6, c[0x0][0x390] ;  /* 0x0000e400ff067b82 */ /* 0x000ea20000000a00 */
[----:B0-----:R-:W-:-:S07]  /*02e0*/  PRMT R12, R12, 0x7604, RZ ;  /* 0x000076040c0c7816 */ /* 0x001fce00000000ff */
.L_x_7:
[----:B-1----:R-:W-:-:S06]  /*02f0*/  IMAD.WIDE R8, R3, 0x4, R4 ;  /* 0x0000000403087825 */ /* 0x002fcc00078e0204 */
[----:B------:R-:W3:Y:S01]  /*0300*/  LDG.E R8, desc[UR4][R8.64] ;  /* 0x0000000408087981 */ /* 0x000ee2000c1e1900 */
[--C-:B0-----:R-:W-:Y:S01]  /*0310*/  PRMT R11, RZ, 0x4, R12.reuse ;  /* 0x00000004ff0b7816 */ /* 0x101fe2000000000c */
[----:B------:R-:W-:Y:S01]  /*0320*/  VIADD R2, R2, 0x1 ;  /* 0x0000000102027836 */ /* 0x000fe20000000000 */
[----:B------:R-:W-:Y:S01]  /*0330*/  PRMT R10, RZ, 0x5, R12 ;  /* 0x00000005ff0a7816 */ /* 0x000fe2000000000c */
[----:B------:R-:W-:-:S03]  /*0340*/  IMAD.MOV.U32 R13, RZ, RZ, 0x1 ;  /* 0x00000001ff0d7424 */ /* 0x000fc600078e00ff */
[----:B------:R-:W-:Y:S01]  /*0350*/  ISETP.NE.AND P0, PT, R2, RZ, PT ;  /* 0x000000ff0200720c */ /* 0x000fe20003f05270 */
[----:B------:R-:W-:Y:S01]  /*0360*/  IMAD.IADD R3, R0, 0x1, R3 ;  /* 0x0000000100037824 */ /* 0x000fe200078e0203 */
[----:B---3--:R-:W-:-:S04]  /*0370*/  SHF.R.U32.HI R11, RZ, R11, R8 ;  /* 0x0000000bff0b7219 */ /* 0x008fc80000011608 */
[----:B------:R-:W-:-:S05]  /*0380*/  SGXT.U32 R11, R11, R10 ;  /* 0x0000000a0b0b721a */ /* 0x000fca0000000000 */
[----:B--2---:R-:W-:-:S05]  /*0390*/  IMAD.WIDE R10, R11, 0x4, R6 ;  /* 0x000000040b0a7825 */ /* 0x004fca00078e0206 */
[----:B------:R0:W-:Y:S01]  /*03a0*/  REDG.E.ADD.STRONG.GPU desc[UR4][R10.64], R13 ;  /* 0x0000000d0a00798e */ /* 0x0001e2000c12e104 */
[----:B------:R-:W-:Y:S05]  /*03b0*/  @P0 BRA `(.L_x_7) ;  /* 0xfffffffc00cc0947 */ /* 0x000fea000383ffff */
.L_x_6:
[----:B------:R-:W-:Y:S05]  /*03c0*/  BSYNC.RECONVERGENT B0 ;  /* 0x0000000000007941 */ /* 0x000fea0003800200 */
.L_x_5:
[----:B------:R-:W-:Y:S05]  /*03d0*/  @!P1 EXIT ;  /* 0x000000000000994d */ /* 0x000fea0003800000 */
[----:B------:R-:W1:Y:S08]  /*03e0*/  LDC R2, c[0x0][0x38c] ;  /* 0x0000e300ff027b82 */ /* 0x000e700000000800 */
[----:B------:R-:W2:Y:S08]  /*03f0*/  LDC.64 R4, c[0x0][0x380] ;  /* 0x0000e000ff047b82 */ /* 0x000eb00000000a00 */
[----:B------:R-:W3:Y:S01]  /*0400*/  LDC.64 R6, c[0x0][0x390] ;  /* 0x0000e400ff067b82 */ /* 0x000ee20000000a00 */
[----:B-1----:R-:W-:-:S07]  /*0410*/  PRMT R2, R2, 0x7604, RZ ;  /* 0x0000760402027816 */ /* 0x002fce00000000ff */
.L_x_8:
[----:B--2-4-:R-:W-:-:S05]  /*0420*/  IMAD.WIDE R14, R3, 0x4, R4 ;  /* 0x00000004030e7825 */ /* 0x014fca00078e0204 */
[----:B------:R-:W2:Y:S01]  /*0430*/  LDG.E R8, desc[UR4][R14.64] ;  /* 0x000000040e087981 */ /* 0x000ea2000c1e1900 */
[----:B------:R-:W-:Y:S01]  /*0440*/  PRMT R9, RZ, 0x4, R2 ;  /* 0x00000004ff097816 */ /* 0x000fe20000000002 */
[----:B0-----:R-:W-:Y:S01]  /*0450*/  IMAD.WIDE R12, R0, 0x4, R14 ;  /* 0x00000004000c7825 */ /* 0x001fe200078e020e */
[----:B------:R-:W-:Y:S02]  /*0460*/  PRMT R11, RZ, 0x5, R2 ;  /* 0x00000005ff0b7816 */ /* 0x000fe40000000002 */
[----:B--2---:R-:W-:-:S04]  /*0470*/  SHF.R.U32.HI R8, RZ, R9, R8 ;  /* 0x00000009ff087219 */ /* 0x004fc80000011608 */
[----:B------:R-:W-:Y:S01]  /*0480*/  SGXT.U32 R11, R8, R11 ;  /* 0x0000000b080b721a */ /* 0x000fe20000000000 */
[----:B------:R-:W-:-:S04]  /*0490*/  IMAD.MOV.U32 R8, RZ, RZ, 0x1 ;  /* 0x00000001ff087424 */ /* 0x000fc800078e00ff */
[----:B---3--:R-:W-:-:S05]  /*04a0*/  IMAD.WIDE R10, R11, 0x4, R6 ;  /* 0x000000040b0a7825 */ /* 0x008fca00078e0206 */
[----:B------:R0:W-:Y:S04]  /*04b0*/  REDG.E.ADD.STRONG.GPU desc[UR4][R10.64], R8 ;  /* 0x000000080a00798e */ /* 0x0001e8000c12e104 */
[----:B------:R-:W2:Y:S01]  /*04c0*/  LDG.E R9, desc[UR4][R12.64] ;  /* 0x000000040c097981 */ /* 0x000ea2000c1e1900 */
[--C-:B------:R-:W-:Y:S02]  /*04d0*/  PRMT R16, RZ, 0x4, R2.reuse ;  /* 0x00000004ff107816 */ /* 0x100fe40000000002 */
[----:B------:R-:W-:Y:S02]  /*04e0*/  PRMT R15, RZ, 0x5, R2 ;  /* 0x00000005ff0f7816 */ /* 0x000fe40000000002 */
[----:B--2---:R-:W-:-:S04]  /*04f0*/  SHF.R.U32.HI R16, RZ, R16, R9 ;  /* 0x00000010ff107219 */ /* 0x004fc80000011609 */
[----:B------:R-:W-:Y:S01]  /*0500*/  SGXT.U32 R15, R16, R15 ;  /* 0x0000000f100f721a */ /* 0x000fe20000000000 */
[----:B------:R-:W-:-:S04]  /*0510*/  IMAD.WIDE R16, R0, 0x4, R12 ;  /* 0x0000000400107825 */ /* 0x000fc800078e020c */
[----:B------:R-:W-:-:S05]  /*0520*/  IMAD.WIDE R14, R15, 0x4, R6 ;  /* 0x000000040f0e7825 */ /* 0x000fca00078e0206 */
[----:B------:R1:W-:Y:S04]  /*0530*/  REDG.E.ADD.STRONG.GPU desc[UR4][R14.64], R8 ;  /* 0x000000080e00798e */ /* 0x0003e8000c12e104 */
[----:B------:R-:W2:Y:S01]  /*0540*/  LDG.E R9, desc[UR4][R16.64] ;  /* 0x0000000410097981 */ /* 0x000ea2000c1e1900 */
[----:B------:R-:W-:Y:S01]  /*0550*/  PRMT R18, RZ, 0x4, R2 ;  /* 0x00000004ff127816 */ /* 0x000fe20000000002 */
[----:B------:R-:W-:Y:S01]  /*0560*/  IMAD.WIDE R12, R0, 0x4, R16 ;  /* 0x00000004000c7825 */ /* 0x000fe200078e0210 */
[----:B0-----:R-:W-:Y:S02]  /*0570*/  PRMT R11, RZ, 0x5, R2 ;  /* 0x00000005ff0b7816 */ /* 0x001fe40000000002 */
[----:B--2---:R-:W-:-:S04]  /*0580*/  SHF.R.U32.HI R18, RZ, R18, R9 ;  /* 0x00000012ff127219 */ /* 0x004fc80000011609 */
[----:B------:R-:W-:-:S05]  /*0590*/  SGXT.U32 R11, R18, R11 ;  /* 0x0000000b120b721a */ /* 0x000fca0000000000 */
[----:B------:R-:W-:-:S05]  /*05a0*/  IMAD.WIDE R10, R11, 0x4, R6 ;  /* 0x000000040b0a7825 */ /* 0x000fca00078e0206 */
[----:B------:R4:W-:Y:S04]  /*05b0*/  REDG.E.ADD.STRONG.GPU desc[UR4][R10.64], R8 ;  /* 0x000000080a00798e */ /* 0x0009e8000c12e104 */
[----:B------:R-:W2:Y:S01]  /*05c0*/  LDG.E R12, desc[UR4][R12.64] ;  /* 0x000000040c0c7981 */ /* 0x000ea2000c1e1900 */
[--C-:B------:R-:W-:Y:S01]  /*05d0*/  PRMT R9, RZ, 0x4, R2.reuse ;  /* 0x00000004ff097816 */ /* 0x100fe20000000002 */
[----:B------:R-:W-:Y:S01]  /*05e0*/  IMAD R3, R0, 0x4, R3 ;  /* 0x0000000400037824 */ /* 0x000fe200078e0203 */
[----:B-1----:R-:W-:-:S04]  /*05f0*/  PRMT R15, RZ, 0x5, R2 ;  /* 0x00000005ff0f7816 */ /* 0x002fc80000000002 */
[----:B------:R-:W-:Y:S02]  /*0600*/  ISETP.GE.AND P0, PT, R3, UR6, PT ;  /* 0x0000000603007c0c */ /* 0x000fe4000bf06270 */
[----:B--2---:R-:W-:-:S04]  /*0610*/  SHF.R.U32.HI R14, RZ, R9, R12 ;  /* 0x00000009ff0e7219 */ /* 0x004fc8000001160c */
[----:B------:R-:W-:-:S05]  /*0620*/  SGXT.U32 R15, R14, R15 ;  /* 0x0000000f0e0f721a */ /* 0x000fca0000000000 */
[----:B------:R-:W-:-:S05]  /*0630*/  IMAD.WIDE R14, R15, 0x4, R6 ;  /* 0x000000040f0e7825 */ /* 0x000fca00078e0206 */
[----:B------:R4:W-:Y:S01]  /*0640*/  REDG.E.ADD.STRONG.GPU desc[UR4][R14.64], R8 ;  /* 0x000000080e00798e */ /* 0x0009e2000c12e104 */
[----:B------:R-:W-:Y:S05]  /*0650*/  @!P0 BRA `(.L_x_8) ;  /* 0xfffffffc00708947 */ /* 0x000fea000383ffff */
[----:B------:R-:W-:Y:S05]  /*0660*/  EXIT ;  /* 0x000000000000794d */ /* 0x000fea0003800000 */
.L_x_9:
        /* <DEDUP_REMOVED lines=9> */
.L_x_12:


//--------------------- .nv.shared._Z7ReorderPiiiS_S_ --------------------------
	.section	.nv.shared._Z7ReorderPiiiS_S_,"aw",@nobits
	.sectionflags	@""
	.align	16
	.zero		1024


//--------------------- .nv.shared.reserved.0     --------------------------
	.section	.nv.shared.reserved.0,"aw",@nobits
	.weak		__nv_reservedSMEM_offset_0_alias
	.size		__nv_reservedSMEM_offset_0_alias, 0, 64
	.other		__nv_reservedSMEM_offset_0_alias,@"STO_CUDA_RESERVED_SHARED STV_DEFAULT"
__nv_reservedSMEM_offset_0_alias:
	.zero		0
	.zero		64


//--------------------- .nv.shared._Z10prefixScanPiiS_ --------------------------
	.section	.nv.shared._Z10prefixScanPiiS_,"aw",@nobits
	.sectionflags	@""
	.align	16
	.zero		1024


//--------------------- .nv.shared._Z9histogramPiiiS_ --------------------------
	.section	.nv.shared._Z9histogramPiiiS_,"aw",@nobits
	.sectionflags	@""
	.align	16
	.zero		1024


//--------------------- .nv.constant0._Z7ReorderPiiiS_S_ --------------------------
	.section	.nv.constant0._Z7ReorderPiiiS_S_,"a",@progbits
	.sectionflags	@""
	.align	4
.nv.constant0._Z7ReorderPiiiS_S_:
	.zero		928


//--------------------- .nv.constant0._Z10prefixScanPiiS_ --------------------------
	.section	.nv.constant0._Z10prefixScanPiiS_,"a",@progbits
	.sectionflags	@""
	.align	4
.nv.constant0._Z10prefixScanPiiS_:
	.zero		920


//--------------------- .nv.constant0._Z9histogramPiiiS_ --------------------------
	.section	.nv.constant0._Z9histogramPiiiS_,"a",@progbits
	.sectionflags	@""
	.align	4
.nv.constant0._Z9histogramPiiiS_:
	.zero		920


//--------------------- SYMBOLS --------------------------

	.type		.nv.reservedSmem.offset0,@object
	.size		.nv.reservedSmem.offset0,0x4
	.type		.nv.reservedSmem.cap,@object
	.size		.nv.reservedSmem.cap,0x4
